	.headerflags	@"EF_CUDA_TEXMODE_UNIFIED EF_CUDA_64BIT_ADDRESS EF_CUDA_ACCELERATORS EF_CUDA_SM90 EF_CUDA_VIRTUAL_SM(EF_CUDA_SM90)"
	.elftype	@"ET_EXEC"


//--------------------- .nv.info                  --------------------------
	.section	.nv.info,"",@"SHT_CUDA_INFO"
	.align	4


	//----- nvinfo : EIATTR_REGCOUNT
	.align		4
        /*0000*/ 	.byte	0x04, 0x2f
        /*0002*/ 	.short	(.L_1 - .L_0)
	.align		4
.L_0:
        /*0004*/ 	.word	index@(triton_poi_fused_convolution_1)
        /*0008*/ 	.word	0x0000000c


	//----- nvinfo : EIATTR_MIN_STACK_SIZE
	.align		4
.L_1:
        /*000c*/ 	.byte	0x04, 0x12
        /*000e*/ 	.short	(.L_3 - .L_2)
	.align		4
.L_2:
        /*0010*/ 	.word	index@(triton_poi_fused_convolution_1)
        /*0014*/ 	.word	0x00000000


	//----- nvinfo : EIATTR_FRAME_SIZE
	.align		4
.L_3:
        /*0018*/ 	.byte	0x04, 0x11
        /*001a*/ 	.short	(.L_5 - .L_4)
	.align		4
.L_4:
        /*001c*/ 	.word	index@(triton_poi_fused_convolution_1)
        /*0020*/ 	.word	0x00000000


	//----- nvinfo : EIATTR_MIN_STACK_SIZE
	.align		4
.L_5:
        /*0024*/ 	.byte	0x04, 0x12
        /*0026*/ 	.short	(.L_7 - .L_6)
	.align		4
.L_6:
        /*0028*/ 	.word	index@(triton_poi_fused_convolution_1)
        /*002c*/ 	.word	0x00000000
.L_7:


//--------------------- .nv.info.triton_poi_fused_convolution_1 --------------------------
	.section	.nv.info.triton_poi_fused_convolution_1,"",@"SHT_CUDA_INFO"
	.sectionflags	@""
	.align	4


	//----- nvinfo : EIATTR_CUDA_API_VERSION
	.align		4
        /*0000*/ 	.byte	0x04, 0x37
        /*0002*/ 	.short	(.L_9 - .L_8)
.L_8:
        /*0004*/ 	.word	0x0000007c


	//----- nvinfo : EIATTR_KPARAM_INFO
	.align		4
.L_9:
        /*0008*/ 	.byte	0x04, 0x17
        /*000a*/ 	.short	(.L_11 - .L_10)
.L_10:
        /*000c*/ 	.word	0x00000000
        /*0010*/ 	.short	0x0002
        /*0012*/ 	.short	0x0010
        /*0014*/ 	.byte	0x00, 0xf0, 0x11, 0x00


	//----- nvinfo : EIATTR_KPARAM_INFO
	.align		4
.L_11:
        /*0018*/ 	.byte	0x04, 0x17
        /*001a*/ 	.short	(.L_13 - .L_12)
.L_12:
        /*001c*/ 	.word	0x00000000
        /*0020*/ 	.short	0x0001
        /*0022*/ 	.short	0x0008
        /*0024*/ 	.byte	0x00, 0xf4, 0x21, 0x00


	//----- nvinfo : EIATTR_KPARAM_INFO
	.align		4
.L_13:
        /*0028*/ 	.byte	0x04, 0x17
        /*002a*/ 	.short	(.L_15 - .L_14)
.L_14:
        /*002c*/ 	.word	0x00000000
        /*0030*/ 	.short	0x0000
        /*0032*/ 	.short	0x0000
        /*0034*/ 	.byte	0x00, 0xf4, 0x21, 0x00


	//----- nvinfo : EIATTR_SPARSE_MMA_MASK
	.align		4
.L_15:
        /*0038*/ 	.byte	0x03, 0x50
        /*003a*/ 	.short	0x0000


	//----- nvinfo : EIATTR_MAXREG_COUNT
	.align		4
        /*003c*/ 	.byte	0x03, 0x1b
        /*003e*/ 	.short	0x00ff


	//----- nvinfo : EIATTR_EXIT_INSTR_OFFSETS
	.align		4
        /*0040*/ 	.byte	0x04, 0x1c
        /*0042*/ 	.short	(.L_17 - .L_16)


	//   ....[0]....
.L_16:
        /*0044*/ 	.word	0x00000160


	//   ....[1]....
        /*0048*/ 	.word	0x00000180


	//----- nvinfo : EIATTR_REQNTID
	.align		4
.L_17:
        /*004c*/ 	.byte	0x04, 0x10
        /*004e*/ 	.short	(.L_19 - .L_18)
.L_18:
        /*0050*/ 	.word	0x00000080
        /*0054*/ 	.word	0x00000001
        /*0058*/ 	.word	0x00000001


	//----- nvinfo : EIATTR_CBANK_PARAM_SIZE
	.align		4
.L_19:
        /*005c*/ 	.byte	0x03, 0x19
        /*005e*/ 	.short	0x0014


	//----- nvinfo : EIATTR_PARAM_CBANK
	.align		4
        /*0060*/ 	.byte	0x04, 0x0a
        /*0062*/ 	.short	(.L_21 - .L_20)
	.align		4
.L_20:
        /*0064*/ 	.word	index@(.nv.constant0.triton_poi_fused_convolution_1)
        /*0068*/ 	.short	0x0210
        /*006a*/ 	.short	0x0014


	//----- nvinfo : EIATTR_SW_WAR
	.align		4
.L_21:
        /*006c*/ 	.byte	0x04, 0x36
        /*006e*/ 	.short	(.L_23 - .L_22)
.L_22:
        /*0070*/ 	.word	0x00000008
.L_23:


//--------------------- .nv.callgraph             --------------------------
	.section	.nv.callgraph,"",@"SHT_CUDA_CALLGRAPH"
	.align	4
	.sectionentsize	8
	.align		4
        /*0000*/ 	.word	0x00000000
	.align		4
        /*0004*/ 	.word	0xffffffff
	.align		4
        /*0008*/ 	.word	0x00000000
	.align		4
        /*000c*/ 	.word	0xfffffffe
	.align		4
        /*0010*/ 	.word	0x00000000
	.align		4
        /*0014*/ 	.word	0xfffffffd
	.align		4
        /*0018*/ 	.word	0x00000000
	.align		4
        /*001c*/ 	.word	0xfffffffc


//--------------------- .text.triton_poi_fused_convolution_1 --------------------------
	.section	.text.triton_poi_fused_convolution_1,"ax",@progbits
	.align	128
        .global         triton_poi_fused_convolution_1
        .type           triton_poi_fused_convolution_1,@function
        .size           triton_poi_fused_convolution_1,(.L_x_1 - triton_poi_fused_convolution_1)
        .other          triton_poi_fused_convolution_1,@"STO_CUDA_ENTRY STV_DEFAULT"
triton_poi_fused_convolution_1:
.text.triton_poi_fused_convolution_1:
[----:B------:R-:W0:Y:S02]  /*0000*/  LDC R1, c[0x0][0x28] ;  /* 0x00000a00ff017b82 */ /* 0x000e240000000800 */
[----:B------:R-:W1:Y:S01]  /*0010*/  S2R R0, SR_TID.X ;  /* 0x0000000000007919 */ /* 0x000e620000002100 */
[----:B------:R-:W2:Y:S01]  /*0020*/  LDC.64 R2, c[0x0][0x210] ;  /* 0x00008400ff027b82 */ /* 0x000ea20000000a00 */
[----:B------:R-:W-:Y:S01]  /*0030*/  ULDC.64 UR4, c[0x0][0x208] ;  /* 0x0000820000047ab9 */ /* 0x000fe20000000a00 */
[----:B------:R-:W3:Y:S06]  /*0040*/  S2R R7, SR_CTAID.X ;  /* 0x0000000000077919 */ /* 0x000eec0000002500 */
[----:B------:R-:W4:Y:S01]  /*0050*/  LDC.64 R4, c[0x0][0x218] ;  /* 0x00008600ff047b82 */ /* 0x000f220000000a00 */
[----:B-1----:R-:W-:-:S05]  /*0060*/  LOP3.LUT R0, R0, 0x7f, RZ, 0xc0, !PT ;  /* 0x0000007f00007812 */ /* 0x002fca00078ec0ff */
[----:B---3--:R-:W-:-:S04]  /*0070*/  IMAD R7, R7, 0x80, R0 ;  /* 0x0000008007077824 */ /* 0x008fc800078e0200 */
[C---:B------:R-:W-:Y:S01]  /*0080*/  IMAD.HI R0, R7.reuse, 0x51eb851f, RZ ;  /* 0x51eb851f07007827 */ /* 0x040fe200078e02ff */
[----:B------:R-:W-:-:S03]  /*0090*/  ISETP.GE.AND P0, PT, R7, 0x190, PT ;  /* 0x000001900700780c */ /* 0x000fc60003f06270 */
[----:B--2---:R-:W-:Y:S01]  /*00a0*/  IMAD.WIDE R2, R7, 0x4, R2 ;  /* 0x0000000407027825 */ /* 0x004fe200078e0202 */
[----:B------:R-:W-:-:S03]  /*00b0*/  SHF.R.U32.HI R9, RZ, 0x1f, R0 ;  /* 0x0000001fff097819 */ /* 0x000fc60000011600 */
[----:B------:R-:W-:Y:S01]  /*00c0*/  IMAD.MOV.U32 R7, RZ, RZ, RZ ;  /* 0x000000ffff077224 */ /* 0x000fe200078e00ff */
[----:B------:R-:W-:-:S04]  /*00d0*/  LEA.HI.SX32 R9, R0, R9, 0x1d ;  /* 0x0000000900097211 */ /* 0x000fc800078feaff */
[----:B------:R-:W-:-:S04]  /*00e0*/  LEA.HI R0, R9, R9, RZ, 0x2 ;  /* 0x0000000909007211 */ /* 0x000fc800078f10ff */
[----:B------:R-:W-:-:S05]  /*00f0*/  LOP3.LUT R0, R0, 0xfffffffc, RZ, 0xc0, !PT ;  /* 0xfffffffc00007812 */ /* 0x000fca00078ec0ff */
[----:B------:R-:W-:Y:S01]  /*0100*/  IMAD.IADD R9, R9, 0x1, -R0 ;  /* 0x0000000109097824 */ /* 0x000fe200078e0a00 */
[----:B------:R-:W-:-:S03]  /*0110*/  HFMA2.MMA R0, -RZ, RZ, 0, 0 ;  /* 0x00000000ff007435 */ /* 0x000fc600000001ff */
[----:B----4-:R-:W-:-:S05]  /*0120*/  IMAD.WIDE R4, R9, 0x4, R4 ;  /* 0x0000000409047825 */ /* 0x010fca00078e0204 */
[----:B------:R-:W2:Y:S04]  /*0130*/  @!P0 LDG.E.EL R7, desc[UR4][R4.64] ;  /* 0x0000000404078981 */ /* 0x000ea8000c2e1900 */
[----:B------:R-:W2:Y:S02]  /*0140*/  @!P0 LDG.E R0, desc[UR4][R2.64] ;  /* 0x0000000402008981 */ /* 0x000ea4000c1e1900 */
[----:B--2---:R-:W-:Y:S01]  /*0150*/  FADD R7, R7, R0 ;  /* 0x0000000007077221 */ /* 0x004fe20000000000 */
[----:B------:R-:W-:Y:S06]  /*0160*/  @P0 EXIT ;  /* 0x000000000000094d */ /* 0x000fec0003800000 */
[----:B------:R-:W-:Y:S01]  /*0170*/  STG.E desc[UR4][R2.64], R7 ;  /* 0x0000000702007986 */ /* 0x000fe2000c101904 */
[----:B------:R-:W-:Y:S05]  /*0180*/  EXIT ;  /* 0x000000000000794d */ /* 0x000fea0003800000 */
.L_x_0:
[----:B------:R-:W-:-:S00]  /*0190*/  BRA `(.L_x_0) ;  /* 0xfffffffc00fc7947 */ /* 0x000fc0000383ffff */
[----:B------:R-:W-:-:S00]  /*01a0*/  NOP ;  /* 0x0000000000007918 */ /* 0x000fc00000000000 */
        /* <DEDUP_REMOVED lines=13> */
.L_x_1:


//--------------------- .nv.constant0.triton_poi_fused_convolution_1 --------------------------
	.section	.nv.constant0.triton_poi_fused_convolution_1,"a",@progbits
	.sectionflags	@""
	.align	4
.nv.constant0.triton_poi_fused_convolution_1:
	.zero		548
